	.headerflags	@"EF_CUDA_TEXMODE_UNIFIED EF_CUDA_64BIT_ADDRESS EF_CUDA_ACCELERATORS EF_CUDA_SM90 EF_CUDA_VIRTUAL_SM(EF_CUDA_SM90)"
	.elftype	@"ET_EXEC"


//--------------------- .nv.info                  --------------------------
	.section	.nv.info,"",@"SHT_CUDA_INFO"
	.align	4


	//----- nvinfo : EIATTR_REGCOUNT
	.align		4
        /*0000*/ 	.byte	0x04, 0x2f
        /*0002*/ 	.short	(.L_3 - .L_2)
	.align		4
.L_2:
        /*0004*/ 	.word	index@(triton_poi_fused__native_batch_norm_legit_no_training_add_19)
        /*0008*/ 	.word	0x00000018


	//----- nvinfo : EIATTR_FRAME_SIZE
	.align		4
.L_3:
        /*000c*/ 	.byte	0x04, 0x11
        /*000e*/ 	.short	(.L_5 - .L_4)
	.align		4
.L_4:
        /*0010*/ 	.word	index@(triton_poi_fused__native_batch_norm_legit_no_training_add_19)
        /*0014*/ 	.word	0x00000000


	//----- nvinfo : EIATTR_MIN_STACK_SIZE
	.align		4
.L_5:
        /*0018*/ 	.byte	0x04, 0x12
        /*001a*/ 	.short	(.L_7 - .L_6)
	.align		4
.L_6:
        /*001c*/ 	.word	index@(triton_poi_fused__native_batch_norm_legit_no_training_add_19)
        /*0020*/ 	.word	0x00000000
.L_7:


//--------------------- .nv.info.triton_poi_fused__native_batch_norm_legit_no_training_add_19 --------------------------
	.section	.nv.info.triton_poi_fused__native_batch_norm_legit_no_training_add_19,"",@"SHT_CUDA_INFO"
	.sectionflags	@""
	.align	4


	//----- nvinfo : EIATTR_CUDA_API_VERSION
	.align		4
        /*0000*/ 	.byte	0x04, 0x37
        /*0002*/ 	.short	(.L_9 - .L_8)
.L_8:
        /*0004*/ 	.word	0x00000080


	//----- nvinfo : EIATTR_KPARAM_INFO
	.align		4
.L_9:
        /*0008*/ 	.byte	0x04, 0x17
        /*000a*/ 	.short	(.L_11 - .L_10)
.L_10:
        /*000c*/ 	.word	0x00000000
        /*0010*/ 	.short	0x0007
        /*0012*/ 	.short	0x0038
        /*0014*/ 	.byte	0x00, 0xf4, 0x21, 0x00


	//----- nvinfo : EIATTR_KPARAM_INFO
	.align		4
.L_11:
        /*0018*/ 	.byte	0x04, 0x17
        /*001a*/ 	.short	(.L_13 - .L_12)
.L_12:
        /*001c*/ 	.word	0x00000000
        /*0020*/ 	.short	0x0006
        /*0022*/ 	.short	0x0030
        /*0024*/ 	.byte	0x00, 0xf0, 0x11, 0x00


	//----- nvinfo : EIATTR_KPARAM_INFO
	.align		4
.L_13:
        /*0028*/ 	.byte	0x04, 0x17
        /*002a*/ 	.short	(.L_15 - .L_14)
.L_14:
        /*002c*/ 	.word	0x00000000
        /*0030*/ 	.short	0x0005
        /*0032*/ 	.short	0x0028
        /*0034*/ 	.byte	0x00, 0xf4, 0x21, 0x00


	//----- nvinfo : EIATTR_KPARAM_INFO
	.align		4
.L_15:
        /*0038*/ 	.byte	0x04, 0x17
        /*003a*/ 	.short	(.L_17 - .L_16)
.L_16:
        /*003c*/ 	.word	0x00000000
        /*0040*/ 	.short	0x0004
        /*0042*/ 	.short	0x0020
        /*0044*/ 	.byte	0x00, 0xf4, 0x21, 0x00


	//----- nvinfo : EIATTR_KPARAM_INFO
	.align		4
.L_17:
        /*0048*/ 	.byte	0x04, 0x17
        /*004a*/ 	.short	(.L_19 - .L_18)
.L_18:
        /*004c*/ 	.word	0x00000000
        /*0050*/ 	.short	0x0003
        /*0052*/ 	.short	0x0018
        /*0054*/ 	.byte	0x00, 0xf4, 0x21, 0x00


	//----- nvinfo : EIATTR_KPARAM_INFO
	.align		4
.L_19:
        /*0058*/ 	.byte	0x04, 0x17
        /*005a*/ 	.short	(.L_21 - .L_20)
.L_20:
        /*005c*/ 	.word	0x00000000
        /*0060*/ 	.short	0x0002
        /*0062*/ 	.short	0x0010
        /*0064*/ 	.byte	0x00, 0xf4, 0x21, 0x00


	//----- nvinfo : EIATTR_KPARAM_INFO
	.align		4
.L_21:
        /*0068*/ 	.byte	0x04, 0x17
        /*006a*/ 	.short	(.L_23 - .L_22)
.L_22:
        /*006c*/ 	.word	0x00000000
        /*0070*/ 	.short	0x0001
        /*0072*/ 	.short	0x0008
        /*0074*/ 	.byte	0x00, 0xf4, 0x21, 0x00


	//----- nvinfo : EIATTR_KPARAM_INFO
	.align		4
.L_23:
        /*0078*/ 	.byte	0x04, 0x17
        /*007a*/ 	.short	(.L_25 - .L_24)
.L_24:
        /*007c*/ 	.word	0x00000000
        /*0080*/ 	.short	0x0000
        /*0082*/ 	.short	0x0000
        /*0084*/ 	.byte	0x00, 0xf4, 0x21, 0x00


	//----- nvinfo : EIATTR_SPARSE_MMA_MASK
	.align		4
.L_25:
        /*0088*/ 	.byte	0x03, 0x50
        /*008a*/ 	.short	0x0000


	//----- nvinfo : EIATTR_MAXREG_COUNT
	.align		4
        /*008c*/ 	.byte	0x03, 0x1b
        /*008e*/ 	.short	0x00ff


	//----- nvinfo : EIATTR_EXIT_INSTR_OFFSETS
	.align		4
        /*0090*/ 	.byte	0x04, 0x1c
        /*0092*/ 	.short	(.L_27 - .L_26)


	//   ....[0]....
.L_26:
        /*0094*/ 	.word	0x000004c0


	//   ....[1]....
        /*0098*/ 	.word	0x000004e0


	//----- nvinfo : EIATTR_REQNTID
	.align		4
.L_27:
        /*009c*/ 	.byte	0x04, 0x10
        /*009e*/ 	.short	(.L_29 - .L_28)
.L_28:
        /*00a0*/ 	.word	0x00000080
        /*00a4*/ 	.word	0x00000001
        /*00a8*/ 	.word	0x00000001


	//----- nvinfo : EIATTR_CBANK_PARAM_SIZE
	.align		4
.L_29:
        /*00ac*/ 	.byte	0x03, 0x19
        /*00ae*/ 	.short	0x0040


	//----- nvinfo : EIATTR_PARAM_CBANK
	.align		4
        /*00b0*/ 	.byte	0x04, 0x0a
        /*00b2*/ 	.short	(.L_31 - .L_30)
	.align		4
.L_30:
        /*00b4*/ 	.word	index@(.nv.constant0.triton_poi_fused__native_batch_norm_legit_no_training_add_19)
        /*00b8*/ 	.short	0x0210
        /*00ba*/ 	.short	0x0040


	//----- nvinfo : EIATTR_SW_WAR
	.align		4
.L_31:
        /*00bc*/ 	.byte	0x04, 0x36
        /*00be*/ 	.short	(.L_33 - .L_32)
.L_32:
        /*00c0*/ 	.word	0x00000008
.L_33:


//--------------------- .nv.callgraph             --------------------------
	.section	.nv.callgraph,"",@"SHT_CUDA_CALLGRAPH"
	.align	4
	.sectionentsize	8
	.align		4
        /*0000*/ 	.word	0x00000000
	.align		4
        /*0004*/ 	.word	0xffffffff
	.align		4
        /*0008*/ 	.word	0x00000000
	.align		4
        /*000c*/ 	.word	0xfffffffe
	.align		4
        /*0010*/ 	.word	0x00000000
	.align		4
        /*0014*/ 	.word	0xfffffffd
	.align		4
        /*0018*/ 	.word	0x00000000
	.align		4
        /*001c*/ 	.word	0xfffffffc


//--------------------- .nv.constant4             --------------------------
	.section	.nv.constant4,"a",@progbits
	.align	8
	.align		8
.nv.constant4:
        /*0000*/ 	.dword	_$_str
	.align		8
        /*0008*/ 	.dword	_$_str_$_2


//--------------------- .text.triton_poi_fused__native_batch_norm_legit_no_training_add_19 --------------------------
	.section	.text.triton_poi_fused__native_batch_norm_legit_no_training_add_19,"ax",@progbits
	.align	128
        .global         triton_poi_fused__native_batch_norm_legit_no_training_add_19
        .type           triton_poi_fused__native_batch_norm_legit_no_training_add_19,@function
        .size           triton_poi_fused__native_batch_norm_legit_no_training_add_19,(.L_x_1 - triton_poi_fused__native_batch_norm_legit_no_training_add_19)
        .other          triton_poi_fused__native_batch_norm_legit_no_training_add_19,@"STO_CUDA_ENTRY STV_DEFAULT"
triton_poi_fused__native_batch_norm_legit_no_training_add_19:
.text.triton_poi_fused__native_batch_norm_legit_no_training_add_19:
[----:B------:R-:W0:Y:S01]  /*0000*/  LDC R1, c[0x0][0x28] ;  /* 0x00000a00ff017b82 */ /* 0x000e220000000800 */
[----:B------:R-:W1:Y:S07]  /*0010*/  S2R R0, SR_TID.X ;  /* 0x0000000000007919 */ /* 0x000e6e0000002100 */
[----:B------:R-:W2:Y:S01]  /*0020*/  LDC.64 R12, c[0x0][0x228] ;  /* 0x00008a00ff0c7b82 */ /* 0x000ea20000000a00 */
[----:B------:R-:W-:Y:S01]  /*0030*/  UMOV UR4, 0xf0 ;  /* 0x000000f000047882 */ /* 0x000fe20000000000 */
[----:B------:R-:W3:Y:S01]  /*0040*/  S2R R3, SR_CTAID.X ;  /* 0x0000000000037919 */ /* 0x000ee20000002500 */
[----:B------:R-:W-:Y:S01]  /*0050*/  USHF.R.U32 UR8, UR4, 0x4, URZ ;  /* 0x0000000404087899 */ /* 0x000fe2000800163f */
[----:B------:R-:W-:-:S03]  /*0060*/  UMOV UR9, 0x140 ;  /* 0x0000014000097882 */ /* 0x000fc60000000000 */
[----:B------:R-:W-:-:S04]  /*0070*/  ULOP3.LUT UR9, UR9, 0xf, UR8, 0xf8, !UPT ;  /* 0x0000000f09097892 */ /* 0x000fc8000f8ef808 */
[----:B------:R-:W-:Y:S01]  /*0080*/  USHF.L.U32 UR9, UR9, 0x14, URZ ;  /* 0x0000001409097899 */ /* 0x000fe2000800063f */
[----:B------:R-:W-:Y:S01]  /*0090*/  UMOV UR8, URZ ;  /* 0x0000003f00087c82 */ /* 0x000fe20008000000 */
[----:B------:R-:W4:Y:S08]  /*00a0*/  LDC.64 R14, c[0x0][0x218] ;  /* 0x00008600ff0e7b82 */ /* 0x000f300000000a00 */
[----:B------:R-:W5:Y:S08]  /*00b0*/  LDC.64 R16, c[0x0][0x220] ;  /* 0x00008800ff107b82 */ /* 0x000f700000000a00 */
[----:B------:R-:W0:Y:S01]  /*00c0*/  LDC.64 R18, c[0x0][0x230] ;  /* 0x00008c00ff127b82 */ /* 0x000e220000000a00 */
[----:B-1----:R-:W-:-:S07]  /*00d0*/  SHF.L.U32 R0, R0, 0x1, RZ ;  /* 0x0000000100007819 */ /* 0x002fce00000006ff */
[----:B------:R-:W1:Y:S01]  /*00e0*/  LDC.64 R20, c[0x0][0x238] ;  /* 0x00008e00ff147b82 */ /* 0x000e620000000a00 */
[----:B------:R-:W-:-:S04]  /*00f0*/  LOP3.LUT R0, R0, 0xfe, RZ, 0xc0, !PT ;  /* 0x000000fe00007812 */ /* 0x000fc800078ec0ff */
[----:B---3--:R-:W-:-:S03]  /*0100*/  LEA R0, R3, R0, 0x8 ;  /* 0x0000000003007211 */ /* 0x008fc600078e40ff */
[----:B------:R-:W3:Y:S01]  /*0110*/  LDC.64 R8, c[0x0][0x210] ;  /* 0x00008400ff087b82 */ /* 0x000ee20000000a00 */
[C---:B------:R-:W-:Y:S01]  /*0120*/  ISETP.GE.AND P4, PT, R0.reuse, 0x4980, PT ;  /* 0x000049800000780c */ /* 0x040fe20003f86270 */
[----:B------:R-:W-:-:S05]  /*0130*/  IMAD.HI R2, R0, 0x2aaaaaab, RZ ;  /* 0x2aaaaaab00027827 */ /* 0x000fca00078e02ff */
[----:B------:R-:W-:-:S04]  /*0140*/  SHF.R.U32.HI R3, RZ, 0x1f, R2 ;  /* 0x0000001fff037819 */ /* 0x000fc80000011602 */
[----:B------:R-:W-:-:S05]  /*0150*/  LEA.HI R3, R2, R3, RZ, 0x1c ;  /* 0x0000000302037211 */ /* 0x000fca00078fe0ff */
[----:B------:R-:W-:Y:S01]  /*0160*/  IMAD R10, R3, -0x60, R0 ;  /* 0xffffffa0030a7824 */ /* 0x000fe200078e0200 */
[----:B------:R-:W-:-:S03]  /*0170*/  CS2R R2, SRZ ;  /* 0x0000000000027805 */ /* 0x000fc6000001ff00 */
[----:B--2---:R-:W-:-:S05]  /*0180*/  IMAD.WIDE R12, R10, 0x4, R12 ;  /* 0x000000040a0c7825 */ /* 0x004fca00078e020c */
[----:B------:R2:W3:Y:S01]  /*0190*/  @!P4 LDG.E.EL.64 R2, desc[UR8][R12.64] ;  /* 0x000000080c02c981 */ /* 0x0004e2000c2e1b00 */
[----:B------:R-:W-:Y:S02]  /*01a0*/  CS2R R4, SRZ ;  /* 0x0000000000047805 */ /* 0x000fe4000001ff00 */
[----:B------:R-:W-:Y:S01]  /*01b0*/  CS2R R6, SRZ ;  /* 0x0000000000067805 */ /* 0x000fe2000001ff00 */
[----:B----4-:R-:W-:Y:S01]  /*01c0*/  IMAD.WIDE R14, R0, 0x4, R14 ;  /* 0x00000004000e7825 */ /* 0x010fe200078e020e */
[----:B------:R-:W-:-:S03]  /*01d0*/  ULDC.64 UR6, c[0x0][0x208] ;  /* 0x0000820000067ab9 */ /* 0x000fc60000000a00 */
[----:B-----5:R-:W-:Y:S01]  /*01e0*/  IMAD.WIDE R16, R10, 0x4, R16 ;  /* 0x000000040a107825 */ /* 0x020fe200078e0210 */
[----:B------:R-:W-:Y:S01]  /*01f0*/  USHF.R.U32 UR4, UR4, 0x4, URZ ;  /* 0x0000000404047899 */ /* 0x000fe2000800163f */
[----:B------:R-:W-:-:S03]  /*0200*/  UMOV UR5, 0x140 ;  /* 0x0000014000057882 */ /* 0x000fc60000000000 */
[----:B------:R-:W-:-:S04]  /*0210*/  ULOP3.LUT UR5, UR5, 0xf, UR4, 0xf8, !UPT ;  /* 0x0000000f05057892 */ /* 0x000fc8000f8ef804 */
[----:B------:R-:W-:Y:S01]  /*0220*/  USHF.L.U32 UR5, UR5, 0x14, URZ ;  /* 0x0000001405057899 */ /* 0x000fe2000800063f */
[----:B------:R-:W-:Y:S01]  /*0230*/  UMOV UR4, URZ ;  /* 0x0000003f00047c82 */ /* 0x000fe20008000000 */
[----:B------:R4:W5:Y:S01]  /*0240*/  @!P4 LDG.E.64 R4, desc[UR6][R14.64] ;  /* 0x000000060e04c981 */ /* 0x000962000c1e1b00 */
[----:B--2---:R-:W-:Y:S01]  /*0250*/  CS2R R12, SRZ ;  /* 0x00000000000c7805 */ /* 0x004fe2000001ff00 */
[C---:B0-----:R-:W-:Y:S02]  /*0260*/  IMAD.WIDE R18, R10.reuse, 0x4, R18 ;  /* 0x000000040a127825 */ /* 0x041fe400078e0212 */
[----:B------:R0:W5:Y:S02]  /*0270*/  @!P4 LDG.E.EL.64 R6, desc[UR8][R16.64] ;  /* 0x000000081006c981 */ /* 0x000164000c2e1b00 */
[----:B-1----:R-:W-:Y:S01]  /*0280*/  IMAD.WIDE R20, R10, 0x4, R20 ;  /* 0x000000040a147825 */ /* 0x002fe200078e0214 */
[----:B------:R-:W-:Y:S01]  /*0290*/  CS2R R10, SRZ ;  /* 0x00000000000a7805 */ /* 0x000fe2000001ff00 */
[----:B------:R-:W2:Y:S01]  /*02a0*/  @!P4 LDG.E.EL.64 R12, desc[UR4][R18.64] ;  /* 0x00000004120cc981 */ /* 0x000ea2000c2e1b00 */
[----:B----4-:R-:W-:Y:S01]  /*02b0*/  CS2R R14, SRZ ;  /* 0x00000000000e7805 */ /* 0x010fe2000001ff00 */
[----:B---3--:R-:W-:-:S03]  /*02c0*/  IMAD.WIDE R8, R0, 0x4, R8 ;  /* 0x0000000400087825 */ /* 0x008fc600078e0208 */
[----:B------:R-:W2:Y:S04]  /*02d0*/  @!P4 LDG.E.EL.64 R10, desc[UR4][R20.64] ;  /* 0x00000004140ac981 */ /* 0x000ea8000c2e1b00 */
[----:B------:R-:W3:Y:S01]  /*02e0*/  @!P4 LDG.E.64 R14, desc[UR6][R8.64] ;  /* 0x00000006080ec981 */ /* 0x000ee2000c1e1b00 */
[----:B0-----:R-:W-:Y:S01]  /*02f0*/  HFMA2.MMA R17, -RZ, RZ, 1.625, 0 ;  /* 0x3e800000ff117435 */ /* 0x001fe200000001ff */
[----:B------:R-:W-:Y:S01]  /*0300*/  FADD R2, R2, 9.9999997473787516356e-06 ;  /* 0x3727c5ac02027421 */ /* 0x000fe20000000000 */
[----:B------:R-:W-:-:S03]  /*0310*/  FADD R3, R3, 9.9999997473787516356e-06 ;  /* 0x3727c5ac03037421 */ /* 0x000fc60000000000 */
[----:B------:R-:W0:Y:S08]  /*0320*/  MUFU.SQRT R0, R2 ;  /* 0x0000000200007308 */ /* 0x000e300000002000 */
[----:B------:R-:W1:Y:S01]  /*0330*/  MUFU.SQRT R16, R3 ;  /* 0x0000000300107308 */ /* 0x000e620000002000 */
[C---:B0-----:R-:W-:Y:S02]  /*0340*/  FSETP.GT.AND P0, PT, |R0|.reuse, 8.50705917302346158658e+37, PT ;  /* 0x7e8000000000780b */ /* 0x041fe40003f04200 */
[----:B------:R-:W-:-:S02]  /*0350*/  FSETP.GEU.AND P2, PT, |R0|, 1.175494350822287508e-38, PT ;  /* 0x008000000000780b */ /* 0x000fc40003f4e200 */
[C---:B-1----:R-:W-:Y:S02]  /*0360*/  FSETP.GT.AND P1, PT, |R16|.reuse, 8.50705917302346158658e+37, PT ;  /* 0x7e8000001000780b */ /* 0x042fe40003f24200 */
[----:B------:R-:W-:-:S07]  /*0370*/  FSETP.GEU.AND P3, PT, |R16|, 1.175494350822287508e-38, PT ;  /* 0x008000001000780b */ /* 0x000fce0003f6e200 */
[----:B------:R-:W-:-:S04]  /*0380*/  @P0 FMUL R0, R0, 0.25 ;  /* 0x3e80000000000820 */ /* 0x000fc80000400000 */
[----:B------:R-:W-:Y:S01]  /*0390*/  @!P2 FMUL R0, R0, 16777216 ;  /* 0x4b8000000000a820 */ /* 0x000fe20000400000 */
[----:B------:R-:W-:-:S04]  /*03a0*/  @P1 FMUL R16, R16, 0.25 ;  /* 0x3e80000010101820 */ /* 0x000fc80000400000 */
[----:B------:R-:W-:Y:S01]  /*03b0*/  @!P3 FMUL R16, R16, 16777216 ;  /* 0x4b8000001010b820 */ /* 0x000fe20000400000 */
[----:B------:R-:W0:Y:S01]  /*03c0*/  MUFU.RCP R0, R0 ;  /* 0x0000000000007308 */ /* 0x000e220000001000 */
[----:B------:R-:W-:-:S07]  /*03d0*/  FSEL R3, R17, 1, P0 ;  /* 0x3f80000011037808 */ /* 0x000fce0000000000 */
[----:B------:R-:W1:Y:S01]  /*03e0*/  MUFU.RCP R16, R16 ;  /* 0x0000001000107308 */ /* 0x000e620000001000 */
[----:B------:R-:W-:Y:S01]  /*03f0*/  FSEL R17, R17, 1, P1 ;  /* 0x3f80000011117808 */ /* 0x000fe20000800000 */
[----:B------:R-:W-:-:S04]  /*0400*/  @!P2 FMUL R3, R3, 16777216 ;  /* 0x4b8000000303a820 */ /* 0x000fc80000400000 */
[----:B------:R-:W-:Y:S01]  /*0410*/  @!P3 FMUL R17, R17, 16777216 ;  /* 0x4b8000001111b820 */ /* 0x000fe20000400000 */
[----:B-----5:R-:W-:Y:S01]  /*0420*/  FADD R5, -R7, R5 ;  /* 0x0000000507057221 */ /* 0x020fe20000000100 */
[----:B------:R-:W-:Y:S01]  /*0430*/  FADD R4, -R6, R4 ;  /* 0x0000000406047221 */ /* 0x000fe20000000100 */
[----:B0-----:R-:W-:-:S04]  /*0440*/  FMUL R3, R0, R3 ;  /* 0x0000000300037220 */ /* 0x001fc80000400000 */
[----:B------:R-:W-:Y:S01]  /*0450*/  FMUL R3, R4, R3 ;  /* 0x0000000304037220 */ /* 0x000fe20000400000 */
[----:B-1----:R-:W-:-:S04]  /*0460*/  FMUL R0, R16, R17 ;  /* 0x0000001110007220 */ /* 0x002fc80000400000 */
[----:B------:R-:W-:Y:S01]  /*0470*/  FMUL R0, R5, R0 ;  /* 0x0000000005007220 */ /* 0x000fe20000400000 */
[----:B--2---:R-:W-:-:S03]  /*0480*/  FFMA R3, R3, R12, R10 ;  /* 0x0000000c03037223 */ /* 0x004fc6000000000a */
[----:B------:R-:W-:Y:S01]  /*0490*/  FFMA R0, R0, R13, R11 ;  /* 0x0000000d00007223 */ /* 0x000fe2000000000b */
[----:B---3--:R-:W-:-:S03]  /*04a0*/  FADD R14, R3, R14 ;  /* 0x0000000e030e7221 */ /* 0x008fc60000000000 */
[----:B------:R-:W-:Y:S01]  /*04b0*/  FADD R15, R0, R15 ;  /* 0x0000000f000f7221 */ /* 0x000fe20000000000 */
[----:B------:R-:W-:Y:S06]  /*04c0*/  @P4 EXIT ;  /* 0x000000000000494d */ /* 0x000fec0003800000 */
[----:B------:R-:W-:Y:S01]  /*04d0*/  STG.E.64 desc[UR6][R8.64], R14 ;  /* 0x0000000e08007986 */ /* 0x000fe2000c101b06 */
[----:B------:R-:W-:Y:S05]  /*04e0*/  EXIT ;  /* 0x000000000000794d */ /* 0x000fea0003800000 */
.L_x_0:
[----:B------:R-:W-:-:S00]  /*04f0*/  BRA `(.L_x_0) ;  /* 0xfffffffc00fc7947 */ /* 0x000fc0000383ffff */
[----:B------:R-:W-:-:S00]  /*0500*/  NOP ;  /* 0x0000000000007918 */ /* 0x000fc00000000000 */
[----:B------:R-:W-:-:S00]  /*0510*/  NOP ;  /* 0x0000000000007918 */ /* 0x000fc00000000000 */
[----:B------:R-:W-:-:S00]  /*0520*/  NOP ;  /* 0x0000000000007918 */ /* 0x000fc00000000000 */
[----:B------:R-:W-:-:S00]  /*0530*/  NOP ;  /* 0x0000000000007918 */ /* 0x000fc00000000000 */
[----:B------:R-:W-:-:S00]  /*0540*/  NOP ;  /* 0x0000000000007918 */ /* 0x000fc00000000000 */
[----:B------:R-:W-:-:S00]  /*0550*/  NOP ;  /* 0x0000000000007918 */ /* 0x000fc00000000000 */
[----:B------:R-:W-:-:S00]  /*0560*/  NOP ;  /* 0x0000000000007918 */ /* 0x000fc00000000000 */
[----:B------:R-:W-:-:S00]  /*0570*/  NOP ;  /* 0x0000000000007918 */ /* 0x000fc00000000000 */
.L_x_1:


//--------------------- .nv.global.init           --------------------------
	.section	.nv.global.init,"aw",@progbits
.nv.global.init:
	.type		_$_str,@object
	.size		_$_str,(_$_str_$_2 - _$_str)
_$_str:
        /*0000*/ 	.byte	0x5f, 0x5f, 0x43, 0x55, 0x44, 0x41, 0x5f, 0x46, 0x54, 0x5a, 0x00
	.type		_$_str_$_2,@object
	.size		_$_str_$_2,(.L_1 - _$_str_$_2)
_$_str_$_2:
        /*000b*/ 	.byte	0x5f, 0x5f, 0x43, 0x55, 0x44, 0x41, 0x5f, 0x50, 0x52, 0x45, 0x43, 0x5f, 0x53, 0x51, 0x52, 0x54
        /*001b*/ 	.byte	0x00
.L_1:


//--------------------- .nv.shared.reserved.0     --------------------------
	.section	.nv.shared.reserved.0,"aw",@nobits
	.weak		__nv_reservedSMEM_offset_0_alias
	.size		__nv_reservedSMEM_offset_0_alias, 0, 0
	.other		__nv_reservedSMEM_offset_0_alias,@"STO_CUDA_RESERVED_SHARED STV_DEFAULT"
__nv_reservedSMEM_offset_0_alias:
	.zero		0


//--------------------- .nv.constant0.triton_poi_fused__native_batch_norm_legit_no_training_add_19 --------------------------
	.section	.nv.constant0.triton_poi_fused__native_batch_norm_legit_no_training_add_19,"a",@progbits
	.sectionflags	@""
	.align	4
.nv.constant0.triton_poi_fused__native_batch_norm_legit_no_training_add_19:
	.zero		592


//--------------------- SYMBOLS --------------------------

	.type		.nv.reservedSmem.offset0,@object
	.size		.nv.reservedSmem.offset0,0x4
